//
// Generated by NVIDIA NVVM Compiler
//
// Compiler Build ID: CL-36424714
// Cuda compilation tools, release 13.0, V13.0.88
// Based on NVVM 20.0.0
//

.version 9.0
.target sm_100
.address_size 64

	// .globl	_Z13hamprodKernelPK10QuaternionS1_PS_i

.visible .entry _Z13hamprodKernelPK10QuaternionS1_PS_i(
	.param .u64 .ptr .align 1 _Z13hamprodKernelPK10QuaternionS1_PS_i_param_0,
	.param .u64 .ptr .align 1 _Z13hamprodKernelPK10QuaternionS1_PS_i_param_1,
	.param .u64 .ptr .align 1 _Z13hamprodKernelPK10QuaternionS1_PS_i_param_2,
	.param .u32 _Z13hamprodKernelPK10QuaternionS1_PS_i_param_3
)
{
	.reg .pred 	%p<2>;
	.reg .b32 	%r<6>;
	.reg .b32 	%f<31>;
	.reg .b64 	%rd<11>;

	ld.param.u64 	%rd1, [_Z13hamprodKernelPK10QuaternionS1_PS_i_param_0];
	ld.param.u64 	%rd2, [_Z13hamprodKernelPK10QuaternionS1_PS_i_param_1];
	ld.param.u64 	%rd3, [_Z13hamprodKernelPK10QuaternionS1_PS_i_param_2];
	ld.param.u32 	%r2, [_Z13hamprodKernelPK10QuaternionS1_PS_i_param_3];
	mov.u32 	%r3, %ctaid.x;
	mov.u32 	%r4, %ntid.x;
	mov.u32 	%r5, %tid.x;
	mad.lo.s32 	%r1, %r3, %r4, %r5;
	setp.ge.s32 	%p1, %r1, %r2;
	@%p1 bra 	$L__BB0_2;
	cvta.to.global.u64 	%rd4, %rd1;
	cvta.to.global.u64 	%rd5, %rd2;
	cvta.to.global.u64 	%rd6, %rd3;
	mul.wide.s32 	%rd7, %r1, 16;
	add.s64 	%rd8, %rd4, %rd7;
	ld.global.nc.f32 	%f1, [%rd8];
	ld.global.nc.f32 	%f2, [%rd8+4];
	ld.global.nc.f32 	%f3, [%rd8+8];
	ld.global.nc.f32 	%f4, [%rd8+12];
	add.s64 	%rd9, %rd5, %rd7;
	ld.global.nc.f32 	%f5, [%rd9];
	ld.global.nc.f32 	%f6, [%rd9+4];
	ld.global.nc.f32 	%f7, [%rd9+8];
	ld.global.nc.f32 	%f8, [%rd9+12];
	mul.f32 	%f9, %f1, %f5;
	mul.f32 	%f10, %f2, %f6;
	sub.f32 	%f11, %f9, %f10;
	mul.f32 	%f12, %f3, %f7;
	sub.f32 	%f13, %f11, %f12;
	mul.f32 	%f14, %f4, %f8;
	sub.f32 	%f15, %f13, %f14;
	mul.f32 	%f16, %f1, %f6;
	fma.rn.f32 	%f17, %f2, %f5, %f16;
	fma.rn.f32 	%f18, %f3, %f8, %f17;
	mul.f32 	%f19, %f4, %f7;
	sub.f32 	%f20, %f18, %f19;
	mul.f32 	%f21, %f1, %f7;
	mul.f32 	%f22, %f2, %f8;
	sub.f32 	%f23, %f21, %f22;
	fma.rn.f32 	%f24, %f3, %f5, %f23;
	fma.rn.f32 	%f25, %f4, %f6, %f24;
	mul.f32 	%f26, %f1, %f8;
	fma.rn.f32 	%f27, %f2, %f7, %f26;
	mul.f32 	%f28, %f3, %f6;
	sub.f32 	%f29, %f27, %f28;
	fma.rn.f32 	%f30, %f4, %f5, %f29;
	add.s64 	%rd10, %rd6, %rd7;
	st.global.f32 	[%rd10], %f15;
	st.global.f32 	[%rd10+4], %f20;
	st.global.f32 	[%rd10+8], %f25;
	st.global.f32 	[%rd10+12], %f30;
$L__BB0_2:
	ret;

}


// ===== COMPILED SASS (sm_100) =====

	.target	sm_100

	.elftype	@"ET_EXEC"


//--------------------- .note.nv.tkinfo           --------------------------
	.section	.note.nv.tkinfo,"",@"SHT_NOTE"
	.sectionflags	@"SHF_NOTE_NV_TKINFO"
	.tkinfo
        /*0018*/ 	.word	0x00000002
        /*0030*/ 	.string	""
        /*0030*/ 	.string	"ptxas"
        /*0030*/ 	.string	"Cuda compilation tools, release 13.0, V13.0.88"
        /*0030*/ 	.string	"Build cuda_13.0.r13.0/compiler.36424714_0"
        /*0030*/ 	.string	"-arch sm_100 -m 64 "



//--------------------- .note.nv.cuinfo           --------------------------
	.section	.note.nv.cuinfo,"",@"SHT_NOTE"
	.sectionflags	@"SHF_NOTE_NV_CUINFO"
        /*0018*/ 	.short	0x0002
        /*001a*/ 	.short	0x0064
        /*001c*/ 	.short	0x0082
	.zero		2


//--------------------- .nv.info                  --------------------------
	.section	.nv.info,"",@"SHT_CUDA_INFO"
	.align	4


	//----- nvinfo : EIATTR_REGCOUNT
	.align		4
        /*0000*/ 	.byte	0x04, 0x2f
        /*0002*/ 	.short	(.L_1 - .L_0)
	.align		4
.L_0:
        /*0004*/ 	.word	index@(_Z13hamprodKernelPK10QuaternionS1_PS_i)
        /*0008*/ 	.word	0x00000018


	//----- nvinfo : EIATTR_FRAME_SIZE
	.align		4
.L_1:
        /*000c*/ 	.byte	0x04, 0x11
        /*000e*/ 	.short	(.L_3 - .L_2)
	.align		4
.L_2:
        /*0010*/ 	.word	index@(_Z13hamprodKernelPK10QuaternionS1_PS_i)
        /*0014*/ 	.word	0x00000000


	//----- nvinfo : EIATTR_MIN_STACK_SIZE
	.align		4
.L_3:
        /*0018*/ 	.byte	0x04, 0x12
        /*001a*/ 	.short	(.L_5 - .L_4)
	.align		4
.L_4:
        /*001c*/ 	.word	index@(_Z13hamprodKernelPK10QuaternionS1_PS_i)
        /*0020*/ 	.word	0x00000000
.L_5:


//--------------------- .nv.compat                --------------------------
	.section	.nv.compat,"",@"SHT_CUDA_COMPAT_INFO"
	.align	4
        /*0000*/ 	.byte	0x02, 0x09, 0x00, 0x00, 0x02, 0x02, 0x01, 0x00, 0x02, 0x05, 0x05, 0x00, 0x03, 0x07, 0x01, 0x01
        /*0010*/ 	.byte	0x02, 0x03, 0x00, 0x00, 0x02, 0x06, 0x01, 0x00, 0x04, 0x0b, 0x08, 0x00, 0x09, 0x00, 0x00, 0x00
        /*0020*/ 	.byte	0x00, 0x00, 0x00, 0x00


//--------------------- .nv.info._Z13hamprodKernelPK10QuaternionS1_PS_i --------------------------
	.section	.nv.info._Z13hamprodKernelPK10QuaternionS1_PS_i,"",@"SHT_CUDA_INFO"
	.sectionflags	@""
	.align	4


	//----- nvinfo : EIATTR_CUDA_API_VERSION
	.align		4
        /*0000*/ 	.byte	0x04, 0x37
        /*0002*/ 	.short	(.L_7 - .L_6)
.L_6:
        /*0004*/ 	.word	0x00000082


	//----- nvinfo : EIATTR_KPARAM_INFO
	.align		4
.L_7:
        /*0008*/ 	.byte	0x04, 0x17
        /*000a*/ 	.short	(.L_9 - .L_8)
.L_8:
        /*000c*/ 	.word	0x00000000
        /*0010*/ 	.short	0x0003
        /*0012*/ 	.short	0x0018
        /*0014*/ 	.byte	0x00, 0xf0, 0x11, 0x00


	//----- nvinfo : EIATTR_KPARAM_INFO
	.align		4
.L_9:
        /*0018*/ 	.byte	0x04, 0x17
        /*001a*/ 	.short	(.L_11 - .L_10)
.L_10:
        /*001c*/ 	.word	0x00000000
        /*0020*/ 	.short	0x0002
        /*0022*/ 	.short	0x0010
        /*0024*/ 	.byte	0x00, 0xf5, 0x21, 0x00


	//----- nvinfo : EIATTR_KPARAM_INFO
	.align		4
.L_11:
        /*0028*/ 	.byte	0x04, 0x17
        /*002a*/ 	.short	(.L_13 - .L_12)
.L_12:
        /*002c*/ 	.word	0x00000000
        /*0030*/ 	.short	0x0001
        /*0032*/ 	.short	0x0008
        /*0034*/ 	.byte	0x00, 0xf5, 0x21, 0x00


	//----- nvinfo : EIATTR_KPARAM_INFO
	.align		4
.L_13:
        /*0038*/ 	.byte	0x04, 0x17
        /*003a*/ 	.short	(.L_15 - .L_14)
.L_14:
        /*003c*/ 	.word	0x00000000
        /*0040*/ 	.short	0x0000
        /*0042*/ 	.short	0x0000
        /*0044*/ 	.byte	0x00, 0xf5, 0x21, 0x00


	//----- nvinfo : EIATTR_SPARSE_MMA_MASK
	.align		4
.L_15:
        /*0048*/ 	.byte	0x03, 0x50
        /*004a*/ 	.short	0x0000


	//----- nvinfo : EIATTR_MAXREG_COUNT
	.align		4
        /*004c*/ 	.byte	0x03, 0x1b
        /*004e*/ 	.short	0x00ff


	//----- nvinfo : EIATTR_MERCURY_ISA_VERSION
	.align		4
        /*0050*/ 	.byte	0x03, 0x5f
        /*0052*/ 	.short	0x0101


	//----- nvinfo : EIATTR_VRC_CTA_INIT_COUNT
	.align		4
        /*0054*/ 	.byte	0x02, 0x4a
	.zero		1
	.zero		1


	//----- nvinfo : EIATTR_EXIT_INSTR_OFFSETS
	.align		4
        /*0058*/ 	.byte	0x04, 0x1c
        /*005a*/ 	.short	(.L_17 - .L_16)


	//   ....[0]....
.L_16:
        /*005c*/ 	.word	0x00000070


	//   ....[1]....
        /*0060*/ 	.word	0x000002b0


	//----- nvinfo : EIATTR_CBANK_PARAM_SIZE
	.align		4
.L_17:
        /*0064*/ 	.byte	0x03, 0x19
        /*0066*/ 	.short	0x001c


	//----- nvinfo : EIATTR_PARAM_CBANK
	.align		4
        /*0068*/ 	.byte	0x04, 0x0a
        /*006a*/ 	.short	(.L_19 - .L_18)
	.align		4
.L_18:
        /*006c*/ 	.word	index@(.nv.constant0._Z13hamprodKernelPK10QuaternionS1_PS_i)
        /*0070*/ 	.short	0x0380
        /*0072*/ 	.short	0x001c


	//----- nvinfo : EIATTR_SW_WAR
	.align		4
.L_19:
        /*0074*/ 	.byte	0x04, 0x36
        /*0076*/ 	.short	(.L_21 - .L_20)
.L_20:
        /*0078*/ 	.word	0x00000008
.L_21:


//--------------------- .nv.callgraph             --------------------------
	.section	.nv.callgraph,"",@"SHT_CUDA_CALLGRAPH"
	.align	4
	.sectionentsize	8
	.align		4
        /*0000*/ 	.word	0x00000000
	.align		4
        /*0004*/ 	.word	0xffffffff
	.align		4
        /*0008*/ 	.word	0x00000000
	.align		4
        /*000c*/ 	.word	0xfffffffe
	.align		4
        /*0010*/ 	.word	0x00000000
	.align		4
        /*0014*/ 	.word	0xfffffffd
	.align		4
        /*0018*/ 	.word	0x00000000
	.align		4
        /*001c*/ 	.word	0xfffffffc


//--------------------- .text._Z13hamprodKernelPK10QuaternionS1_PS_i --------------------------
	.section	.text._Z13hamprodKernelPK10QuaternionS1_PS_i,"ax",@progbits
	.align	128
        .global         _Z13hamprodKernelPK10QuaternionS1_PS_i
        .type           _Z13hamprodKernelPK10QuaternionS1_PS_i,@function
        .size           _Z13hamprodKernelPK10QuaternionS1_PS_i,(.L_x_1 - _Z13hamprodKernelPK10QuaternionS1_PS_i)
        .other          _Z13hamprodKernelPK10QuaternionS1_PS_i,@"STO_CUDA_ENTRY STV_DEFAULT"
_Z13hamprodKernelPK10QuaternionS1_PS_i:
.text._Z13hamprodKernelPK10QuaternionS1_PS_i:
[----:B------:R-:W-:Y:S01]  /*0000*/  LDC R1, c[0x0][0x37c] ;  /* 0x0000df00ff017b82 */ /* 0x000fe20000000800 */
[----:B------:R-:W0:Y:S07]  /*0010*/  S2R R0, SR_TID.X ;  /* 0x0000000000007919 */ /* 0x000e2e0000002100 */
[----:B------:R-:W0:Y:S01]  /*0020*/  S2UR UR4, SR_CTAID.X ;  /* 0x00000000000479c3 */ /* 0x000e220000002500 */
[----:B------:R-:W1:Y:S07]  /*0030*/  LDCU UR5, c[0x0][0x398] ;  /* 0x00007300ff0577ac */ /* 0x000e6e0008000800 */
[----:B------:R-:W0:Y:S02]  /*0040*/  LDC R5, c[0x0][0x360] ;  /* 0x0000d800ff057b82 */ /* 0x000e240000000800 */
[----:B0-----:R-:W-:-:S05]  /*0050*/  IMAD R5, R5, UR4, R0 ;  /* 0x0000000405057c24 */ /* 0x001fca000f8e0200 */
[----:B-1----:R-:W-:-:S13]  /*0060*/  ISETP.GE.AND P0, PT, R5, UR5, PT ;  /* 0x0000000505007c0c */ /* 0x002fda000bf06270 */
[----:B------:R-:W-:Y:S05]  /*0070*/  @P0 EXIT ;  /* 0x000000000000094d */ /* 0x000fea0003800000 */
[----:B------:R-:W0:Y:S01]  /*0080*/  LDC.64 R6, c[0x0][0x380] ;  /* 0x0000e000ff067b82 */ /* 0x000e220000000a00 */
[----:B------:R-:W1:Y:S07]  /*0090*/  LDCU.64 UR4, c[0x0][0x358] ;  /* 0x00006b00ff0477ac */ /* 0x000e6e0008000a00 */
[----:B------:R-:W2:Y:S08]  /*00a0*/  LDC.64 R8, c[0x0][0x388] ;  /* 0x0000e200ff087b82 */ /* 0x000eb00000000a00 */
[----:B------:R-:W3:Y:S01]  /*00b0*/  LDC.64 R2, c[0x0][0x390] ;  /* 0x0000e400ff027b82 */ /* 0x000ee20000000a00 */
[----:B0-----:R-:W-:-:S05]  /*00c0*/  IMAD.WIDE R6, R5, 0x10, R6 ;  /* 0x0000001005067825 */ /* 0x001fca00078e0206 */
[----:B-1----:R-:W4:Y:S01]  /*00d0*/  LDG.E.CONSTANT R11, desc[UR4][R6.64] ;  /* 0x00000004060b7981 */ /* 0x002f22000c1e9900 */
[----:B--2---:R-:W-:-:S03]  /*00e0*/  IMAD.WIDE R8, R5, 0x10, R8 ;  /* 0x0000001005087825 */ /* 0x004fc600078e0208 */
[----:B------:R-:W2:Y:S04]  /*00f0*/  LDG.E.CONSTANT R13, desc[UR4][R6.64+0x4] ;  /* 0x00000404060d7981 */ /* 0x000ea8000c1e9900 */
[----:B------:R-:W4:Y:S04]  /*0100*/  LDG.E.CONSTANT R4, desc[UR4][R8.64+0x4] ;  /* 0x0000040408047981 */ /* 0x000f28000c1e9900 */
[----:B------:R-:W5:Y:S04]  /*0110*/  LDG.E.CONSTANT R12, desc[UR4][R8.64+0xc] ;  /* 0x00000c04080c7981 */ /* 0x000f68000c1e9900 */
[----:B------:R-:W5:Y:S04]  /*0120*/  LDG.E.CONSTANT R0, desc[UR4][R8.64] ;  /* 0x0000000408007981 */ /* 0x000f68000c1e9900 */
[----:B------:R-:W5:Y:S04]  /*0130*/  LDG.E.CONSTANT R10, desc[UR4][R8.64+0x8] ;  /* 0x00000804080a7981 */ /* 0x000f68000c1e9900 */
[----:B------:R-:W5:Y:S04]  /*0140*/  LDG.E.CONSTANT R15, desc[UR4][R6.64+0x8] ;  /* 0x00000804060f7981 */ /* 0x000f68000c1e9900 */
[----:B------:R-:W5:Y:S01]  /*0150*/  LDG.E.CONSTANT R17, desc[UR4][R6.64+0xc] ;  /* 0x00000c0406117981 */ /* 0x000f62000c1e9900 */
[----:B---3--:R-:W-:-:S04]  /*0160*/  IMAD.WIDE R2, R5, 0x10, R2 ;  /* 0x0000001005027825 */ /* 0x008fc800078e0202 */
[-C--:B----4-:R-:W-:Y:S01]  /*0170*/  FMUL R16, R11, R4.reuse ;  /* 0x000000040b107220 */ /* 0x090fe20000400000 */
[C---:B--2---:R-:W-:Y:S01]  /*0180*/  FMUL R14, R13.reuse, R4 ;  /* 0x000000040d0e7220 */ /* 0x044fe20000400000 */
[-C--:B-----5:R-:W-:Y:S01]  /*0190*/  FMUL R21, R13, R12.reuse ;  /* 0x0000000c0d157220 */ /* 0x0a0fe20000400000 */
[----:B------:R-:W-:Y:S01]  /*01a0*/  FMUL R18, R11, R12 ;  /* 0x0000000c0b127220 */ /* 0x000fe20000400000 */
[-C--:B------:R-:W-:Y:S01]  /*01b0*/  FFMA R19, R13, R0.reuse, R16 ;  /* 0x000000000d137223 */ /* 0x080fe20000000010 */
[C---:B------:R-:W-:Y:S01]  /*01c0*/  FFMA R14, R11.reuse, R0, -R14 ;  /* 0x000000000b0e7223 */ /* 0x040fe2000000080e */
[-C--:B------:R-:W-:Y:S01]  /*01d0*/  FFMA R21, R11, R10.reuse, -R21 ;  /* 0x0000000a0b157223 */ /* 0x080fe20000000815 */
[-C--:B------:R-:W-:Y:S02]  /*01e0*/  FFMA R13, R13, R10.reuse, R18 ;  /* 0x0000000a0d0d7223 */ /* 0x080fe40000000012 */
[C---:B------:R-:W-:Y:S01]  /*01f0*/  FFMA R14, -R15.reuse, R10, R14 ;  /* 0x0000000a0f0e7223 */ /* 0x040fe2000000010e */
[C---:B------:R-:W-:Y:S01]  /*0200*/  FFMA R19, R15.reuse, R12, R19 ;  /* 0x0000000c0f137223 */ /* 0x040fe20000000013 */
[C---:B------:R-:W-:Y:S01]  /*0210*/  FFMA R21, R15.reuse, R0, R21 ;  /* 0x000000000f157223 */ /* 0x040fe20000000015 */
[----:B------:R-:W-:Y:S01]  /*0220*/  FFMA R13, -R15, R4, R13 ;  /* 0x000000040f0d7223 */ /* 0x000fe2000000010d */
[C---:B------:R-:W-:Y:S01]  /*0230*/  FFMA R7, -R17.reuse, R12, R14 ;  /* 0x0000000c11077223 */ /* 0x040fe2000000010e */
[C---:B------:R-:W-:Y:S01]  /*0240*/  FFMA R19, -R17.reuse, R10, R19 ;  /* 0x0000000a11137223 */ /* 0x040fe20000000113 */
[C---:B------:R-:W-:Y:S01]  /*0250*/  FFMA R21, R17.reuse, R4, R21 ;  /* 0x0000000411157223 */ /* 0x040fe20000000015 */
[----:B------:R-:W-:-:S02]  /*0260*/  FFMA R13, R17, R0, R13 ;  /* 0x00000000110d7223 */ /* 0x000fc4000000000d */
[----:B------:R-:W-:Y:S04]  /*0270*/  STG.E desc[UR4][R2.64], R7 ;  /* 0x0000000702007986 */ /* 0x000fe8000c101904 */
[----:B------:R-:W-:Y:S04]  /*0280*/  STG.E desc[UR4][R2.64+0x4], R19 ;  /* 0x0000041302007986 */ /* 0x000fe8000c101904 */
[----:B------:R-:W-:Y:S04]  /*0290*/  STG.E desc[UR4][R2.64+0x8], R21 ;  /* 0x0000081502007986 */ /* 0x000fe8000c101904 */
[----:B------:R-:W-:Y:S01]  /*02a0*/  STG.E desc[UR4][R2.64+0xc], R13 ;  /* 0x00000c0d02007986 */ /* 0x000fe2000c101904 */
[----:B------:R-:W-:Y:S05]  /*02b0*/  EXIT ;  /* 0x000000000000794d */ /* 0x000fea0003800000 */
.L_x_0:
[----:B------:R-:W-:-:S00]  /*02c0*/  BRA `(.L_x_0) ;  /* 0xfffffffc00fc7947 */ /* 0x000fc0000383ffff */
[----:B------:R-:W-:-:S00]  /*02d0*/  NOP ;  /* 0x0000000000007918 */ /* 0x000fc00000000000 */
        /* <DEDUP_REMOVED lines=10> */
.L_x_1:


//--------------------- .nv.shared.reserved.0     --------------------------
	.section	.nv.shared.reserved.0,"aw",@nobits
	.weak		__nv_reservedSMEM_offset_0_alias
	.size		__nv_reservedSMEM_offset_0_alias, 0, 64
	.other		__nv_reservedSMEM_offset_0_alias,@"STO_CUDA_RESERVED_SHARED STV_DEFAULT"
__nv_reservedSMEM_offset_0_alias:
	.zero		0
	.zero		64


//--------------------- .nv.constant0._Z13hamprodKernelPK10QuaternionS1_PS_i --------------------------
	.section	.nv.constant0._Z13hamprodKernelPK10QuaternionS1_PS_i,"a",@progbits
	.sectionflags	@""
	.align	4
.nv.constant0._Z13hamprodKernelPK10QuaternionS1_PS_i:
	.zero		924


//--------------------- SYMBOLS --------------------------

	.type		.nv.reservedSmem.offset0,@object
	.size		.nv.reservedSmem.offset0,0x4
